//
// Generated by NVIDIA NVVM Compiler
//
// Compiler Build ID: CL-36424714
// Cuda compilation tools, release 13.0, V13.0.88
// Based on NVVM 20.0.0
//

.version 9.0
.target sm_100
.address_size 64

	// .globl	_Z12vector_scalefPfi

.visible .entry _Z12vector_scalefPfi(
	.param .f32 _Z12vector_scalefPfi_param_0,
	.param .u64 .ptr .align 1 _Z12vector_scalefPfi_param_1,
	.param .u32 _Z12vector_scalefPfi_param_2
)
{
	.reg .pred 	%p<2>;
	.reg .b32 	%r<6>;
	.reg .b32 	%f<4>;
	.reg .b64 	%rd<5>;

	ld.param.f32 	%f1, [_Z12vector_scalefPfi_param_0];
	ld.param.u64 	%rd1, [_Z12vector_scalefPfi_param_1];
	ld.param.u32 	%r2, [_Z12vector_scalefPfi_param_2];
	mov.u32 	%r3, %ctaid.x;
	mov.u32 	%r4, %ntid.x;
	mov.u32 	%r5, %tid.x;
	mad.lo.s32 	%r1, %r3, %r4, %r5;
	setp.ge.s32 	%p1, %r1, %r2;
	@%p1 bra 	$L__BB0_2;
	cvta.to.global.u64 	%rd2, %rd1;
	mul.wide.s32 	%rd3, %r1, 4;
	add.s64 	%rd4, %rd2, %rd3;
	ld.global.f32 	%f2, [%rd4];
	mul.f32 	%f3, %f1, %f2;
	st.global.f32 	[%rd4], %f3;
$L__BB0_2:
	ret;

}


// ===== COMPILED SASS (sm_100) =====

	.target	sm_100

	.elftype	@"ET_EXEC"


//--------------------- .note.nv.tkinfo           --------------------------
	.section	.note.nv.tkinfo,"",@"SHT_NOTE"
	.sectionflags	@"SHF_NOTE_NV_TKINFO"
	.tkinfo
        /*0018*/ 	.word	0x00000002
        /*0030*/ 	.string	""
        /*0030*/ 	.string	"ptxas"
        /*0030*/ 	.string	"Cuda compilation tools, release 13.0, V13.0.88"
        /*0030*/ 	.string	"Build cuda_13.0.r13.0/compiler.36424714_0"
        /*0030*/ 	.string	"-arch sm_100 -m 64 "



//--------------------- .note.nv.cuinfo           --------------------------
	.section	.note.nv.cuinfo,"",@"SHT_NOTE"
	.sectionflags	@"SHF_NOTE_NV_CUINFO"
        /*0018*/ 	.short	0x0002
        /*001a*/ 	.short	0x0064
        /*001c*/ 	.short	0x0082
	.zero		2


//--------------------- .nv.info                  --------------------------
	.section	.nv.info,"",@"SHT_CUDA_INFO"
	.align	4


	//----- nvinfo : EIATTR_REGCOUNT
	.align		4
        /*0000*/ 	.byte	0x04, 0x2f
        /*0002*/ 	.short	(.L_1 - .L_0)
	.align		4
.L_0:
        /*0004*/ 	.word	index@(_Z12vector_scalefPfi)
        /*0008*/ 	.word	0x00000008


	//----- nvinfo : EIATTR_FRAME_SIZE
	.align		4
.L_1:
        /*000c*/ 	.byte	0x04, 0x11
        /*000e*/ 	.short	(.L_3 - .L_2)
	.align		4
.L_2:
        /*0010*/ 	.word	index@(_Z12vector_scalefPfi)
        /*0014*/ 	.word	0x00000000


	//----- nvinfo : EIATTR_MIN_STACK_SIZE
	.align		4
.L_3:
        /*0018*/ 	.byte	0x04, 0x12
        /*001a*/ 	.short	(.L_5 - .L_4)
	.align		4
.L_4:
        /*001c*/ 	.word	index@(_Z12vector_scalefPfi)
        /*0020*/ 	.word	0x00000000
.L_5:


//--------------------- .nv.compat                --------------------------
	.section	.nv.compat,"",@"SHT_CUDA_COMPAT_INFO"
	.align	4
        /*0000*/ 	.byte	0x02, 0x09, 0x00, 0x00, 0x02, 0x02, 0x01, 0x00, 0x02, 0x05, 0x05, 0x00, 0x03, 0x07, 0x01, 0x01
        /*0010*/ 	.byte	0x02, 0x03, 0x00, 0x00, 0x02, 0x06, 0x01, 0x00, 0x04, 0x0b, 0x08, 0x00, 0x09, 0x00, 0x00, 0x00
        /*0020*/ 	.byte	0x00, 0x00, 0x00, 0x00


//--------------------- .nv.info._Z12vector_scalefPfi --------------------------
	.section	.nv.info._Z12vector_scalefPfi,"",@"SHT_CUDA_INFO"
	.sectionflags	@""
	.align	4


	//----- nvinfo : EIATTR_CUDA_API_VERSION
	.align		4
        /*0000*/ 	.byte	0x04, 0x37
        /*0002*/ 	.short	(.L_7 - .L_6)
.L_6:
        /*0004*/ 	.word	0x00000082


	//----- nvinfo : EIATTR_KPARAM_INFO
	.align		4
.L_7:
        /*0008*/ 	.byte	0x04, 0x17
        /*000a*/ 	.short	(.L_9 - .L_8)
.L_8:
        /*000c*/ 	.word	0x00000000
        /*0010*/ 	.short	0x0002
        /*0012*/ 	.short	0x0010
        /*0014*/ 	.byte	0x00, 0xf0, 0x11, 0x00


	//----- nvinfo : EIATTR_KPARAM_INFO
	.align		4
.L_9:
        /*0018*/ 	.byte	0x04, 0x17
        /*001a*/ 	.short	(.L_11 - .L_10)
.L_10:
        /*001c*/ 	.word	0x00000000
        /*0020*/ 	.short	0x0001
        /*0022*/ 	.short	0x0008
        /*0024*/ 	.byte	0x00, 0xf5, 0x21, 0x00


	//----- nvinfo : EIATTR_KPARAM_INFO
	.align		4
.L_11:
        /*0028*/ 	.byte	0x04, 0x17
        /*002a*/ 	.short	(.L_13 - .L_12)
.L_12:
        /*002c*/ 	.word	0x00000000
        /*0030*/ 	.short	0x0000
        /*0032*/ 	.short	0x0000
        /*0034*/ 	.byte	0x00, 0xf0, 0x11, 0x00


	//----- nvinfo : EIATTR_SPARSE_MMA_MASK
	.align		4
.L_13:
        /*0038*/ 	.byte	0x03, 0x50
        /*003a*/ 	.short	0x0000


	//----- nvinfo : EIATTR_MAXREG_COUNT
	.align		4
        /*003c*/ 	.byte	0x03, 0x1b
        /*003e*/ 	.short	0x00ff


	//----- nvinfo : EIATTR_MERCURY_ISA_VERSION
	.align		4
        /*0040*/ 	.byte	0x03, 0x5f
        /*0042*/ 	.short	0x0101


	//----- nvinfo : EIATTR_VRC_CTA_INIT_COUNT
	.align		4
        /*0044*/ 	.byte	0x02, 0x4a
	.zero		1
	.zero		1


	//----- nvinfo : EIATTR_EXIT_INSTR_OFFSETS
	.align		4
        /*0048*/ 	.byte	0x04, 0x1c
        /*004a*/ 	.short	(.L_15 - .L_14)


	//   ....[0]....
.L_14:
        /*004c*/ 	.word	0x00000070


	//   ....[1]....
        /*0050*/ 	.word	0x000000f0


	//----- nvinfo : EIATTR_CBANK_PARAM_SIZE
	.align		4
.L_15:
        /*0054*/ 	.byte	0x03, 0x19
        /*0056*/ 	.short	0x0014


	//----- nvinfo : EIATTR_PARAM_CBANK
	.align		4
        /*0058*/ 	.byte	0x04, 0x0a
        /*005a*/ 	.short	(.L_17 - .L_16)
	.align		4
.L_16:
        /*005c*/ 	.word	index@(.nv.constant0._Z12vector_scalefPfi)
        /*0060*/ 	.short	0x0380
        /*0062*/ 	.short	0x0014


	//----- nvinfo : EIATTR_SW_WAR
	.align		4
.L_17:
        /*0064*/ 	.byte	0x04, 0x36
        /*0066*/ 	.short	(.L_19 - .L_18)
.L_18:
        /*0068*/ 	.word	0x00000008
.L_19:


//--------------------- .nv.callgraph             --------------------------
	.section	.nv.callgraph,"",@"SHT_CUDA_CALLGRAPH"
	.align	4
	.sectionentsize	8
	.align		4
        /*0000*/ 	.word	0x00000000
	.align		4
        /*0004*/ 	.word	0xffffffff
	.align		4
        /*0008*/ 	.word	0x00000000
	.align		4
        /*000c*/ 	.word	0xfffffffe
	.align		4
        /*0010*/ 	.word	0x00000000
	.align		4
        /*0014*/ 	.word	0xfffffffd
	.align		4
        /*0018*/ 	.word	0x00000000
	.align		4
        /*001c*/ 	.word	0xfffffffc


//--------------------- .text._Z12vector_scalefPfi --------------------------
	.section	.text._Z12vector_scalefPfi,"ax",@progbits
	.align	128
        .global         _Z12vector_scalefPfi
        .type           _Z12vector_scalefPfi,@function
        .size           _Z12vector_scalefPfi,(.L_x_1 - _Z12vector_scalefPfi)
        .other          _Z12vector_scalefPfi,@"STO_CUDA_ENTRY STV_DEFAULT"
_Z12vector_scalefPfi:
.text._Z12vector_scalefPfi:
[----:B------:R-:W-:Y:S01]  /*0000*/  LDC R1, c[0x0][0x37c] ;  /* 0x0000df00ff017b82 */ /* 0x000fe20000000800 */
[----:B------:R-:W0:Y:S07]  /*0010*/  S2R R0, SR_TID.X ;  /* 0x0000000000007919 */ /* 0x000e2e0000002100 */
[----:B------:R-:W0:Y:S01]  /*0020*/  S2UR UR4, SR_CTAID.X ;  /* 0x00000000000479c3 */ /* 0x000e220000002500 */
[----:B------:R-:W1:Y:S07]  /*0030*/  LDCU UR5, c[0x0][0x390] ;  /* 0x00007200ff0577ac */ /* 0x000e6e0008000800 */
[----:B------:R-:W0:Y:S02]  /*0040*/  LDC R5, c[0x0][0x360] ;  /* 0x0000d800ff057b82 */ /* 0x000e240000000800 */
[----:B0-----:R-:W-:-:S05]  /*0050*/  IMAD R5, R5, UR4, R0 ;  /* 0x0000000405057c24 */ /* 0x001fca000f8e0200 */
[----:B-1----:R-:W-:-:S13]  /*0060*/  ISETP.GE.AND P0, PT, R5, UR5, PT ;  /* 0x0000000505007c0c */ /* 0x002fda000bf06270 */
[----:B------:R-:W-:Y:S05]  /*0070*/  @P0 EXIT ;  /* 0x000000000000094d */ /* 0x000fea0003800000 */
[----:B------:R-:W0:Y:S01]  /*0080*/  LDC.64 R2, c[0x0][0x388] ;  /* 0x0000e200ff027b82 */ /* 0x000e220000000a00 */
[----:B------:R-:W1:Y:S01]  /*0090*/  LDCU.64 UR4, c[0x0][0x358] ;  /* 0x00006b00ff0477ac */ /* 0x000e620008000a00 */
[----:B------:R-:W2:Y:S01]  /*00a0*/  LDCU UR6, c[0x0][0x380] ;  /* 0x00007000ff0677ac */ /* 0x000ea20008000800 */
[----:B0-----:R-:W-:-:S05]  /*00b0*/  IMAD.WIDE R2, R5, 0x4, R2 ;  /* 0x0000000405027825 */ /* 0x001fca00078e0202 */
[----:B-1----:R-:W2:Y:S02]  /*00c0*/  LDG.E R0, desc[UR4][R2.64] ;  /* 0x0000000402007981 */ /* 0x002ea4000c1e1900 */
[----:B--2---:R-:W-:-:S05]  /*00d0*/  FMUL R5, R0, UR6 ;  /* 0x0000000600057c20 */ /* 0x004fca0008400000 */
[----:B------:R-:W-:Y:S01]  /*00e0*/  STG.E desc[UR4][R2.64], R5 ;  /* 0x0000000502007986 */ /* 0x000fe2000c101904 */
[----:B------:R-:W-:Y:S05]  /*00f0*/  EXIT ;  /* 0x000000000000794d */ /* 0x000fea0003800000 */
.L_x_0:
[----:B------:R-:W-:-:S00]  /*0100*/  BRA `(.L_x_0) ;  /* 0xfffffffc00fc7947 */ /* 0x000fc0000383ffff */
[----:B------:R-:W-:-:S00]  /*0110*/  NOP ;  /* 0x0000000000007918 */ /* 0x000fc00000000000 */
        /* <DEDUP_REMOVED lines=14> */
.L_x_1:


//--------------------- .nv.shared.reserved.0     --------------------------
	.section	.nv.shared.reserved.0,"aw",@nobits
	.weak		__nv_reservedSMEM_offset_0_alias
	.size		__nv_reservedSMEM_offset_0_alias, 0, 64
	.other		__nv_reservedSMEM_offset_0_alias,@"STO_CUDA_RESERVED_SHARED STV_DEFAULT"
__nv_reservedSMEM_offset_0_alias:
	.zero		0
	.zero		64


//--------------------- .nv.constant0._Z12vector_scalefPfi --------------------------
	.section	.nv.constant0._Z12vector_scalefPfi,"a",@progbits
	.sectionflags	@""
	.align	4
.nv.constant0._Z12vector_scalefPfi:
	.zero		916


//--------------------- SYMBOLS --------------------------

	.type		.nv.reservedSmem.offset0,@object
	.size		.nv.reservedSmem.offset0,0x4
